//
// Generated by NVIDIA NVVM Compiler
//
// Compiler Build ID: CL-36424714
// Cuda compilation tools, release 13.0, V13.0.88
// Based on NVVM 20.0.0
//

.version 9.0
.target sm_100
.address_size 64

	// .globl	_Z15MatrixMulKernelPdS_S_i
// _ZZ6MatMulPdS_S_iiiiiiE2As has been demoted
// _ZZ6MatMulPdS_S_iiiiiiE2Bs has been demoted

.visible .entry _Z15MatrixMulKernelPdS_S_i(
	.param .u64 .ptr .align 1 _Z15MatrixMulKernelPdS_S_i_param_0,
	.param .u64 .ptr .align 1 _Z15MatrixMulKernelPdS_S_i_param_1,
	.param .u64 .ptr .align 1 _Z15MatrixMulKernelPdS_S_i_param_2,
	.param .u32 _Z15MatrixMulKernelPdS_S_i_param_3
)
{
	.reg .pred 	%p<10>;
	.reg .b32 	%r<41>;
	.reg .b64 	%rd<67>;
	.reg .b64 	%fd<67>;

	ld.param.u64 	%rd14, [_Z15MatrixMulKernelPdS_S_i_param_0];
	ld.param.u64 	%rd15, [_Z15MatrixMulKernelPdS_S_i_param_1];
	ld.param.u32 	%r17, [_Z15MatrixMulKernelPdS_S_i_param_3];
	cvta.to.global.u64 	%rd1, %rd15;
	cvta.to.global.u64 	%rd2, %rd14;
	mov.u32 	%r18, %ctaid.y;
	mov.u32 	%r19, %ntid.y;
	mov.u32 	%r20, %tid.y;
	mad.lo.s32 	%r1, %r18, %r19, %r20;
	mov.u32 	%r21, %ctaid.x;
	mov.u32 	%r22, %ntid.x;
	mov.u32 	%r23, %tid.x;
	mad.lo.s32 	%r2, %r21, %r22, %r23;
	max.s32 	%r24, %r1, %r2;
	setp.ge.s32 	%p1, %r24, %r17;
	@%p1 bra 	$L__BB0_13;
	mul.lo.s32 	%r3, %r17, %r1;
	and.b32  	%r4, %r17, 7;
	setp.lt.u32 	%p2, %r17, 8;
	mov.f64 	%fd66, 0d0000000000000000;
	mov.b32 	%r39, 0;
	@%p2 bra 	$L__BB0_4;
	and.b32  	%r26, %r17, 2147483640;
	neg.s32 	%r37, %r26;
	mul.wide.s32 	%rd16, %r17, 8;
	add.s64 	%rd3, %rd1, %rd16;
	mul.wide.s32 	%rd17, %r17, 16;
	add.s64 	%rd4, %rd1, %rd17;
	mul.wide.s32 	%rd18, %r17, 24;
	add.s64 	%rd5, %rd1, %rd18;
	mul.wide.s32 	%rd19, %r17, 32;
	add.s64 	%rd6, %rd1, %rd19;
	mul.wide.s32 	%rd20, %r17, 40;
	add.s64 	%rd7, %rd1, %rd20;
	mul.wide.s32 	%rd21, %r17, 48;
	add.s64 	%rd8, %rd1, %rd21;
	mul.wide.s32 	%rd22, %r17, 56;
	add.s64 	%rd9, %rd1, %rd22;
	mul.wide.u32 	%rd23, %r3, 8;
	add.s64 	%rd24, %rd23, %rd2;
	add.s64 	%rd66, %rd24, 32;
	mov.f64 	%fd66, 0d0000000000000000;
	mov.u32 	%r36, %r2;
$L__BB0_3:
	.pragma "nounroll";
	and.b32  	%r39, %r17, 2147483640;
	mul.wide.s32 	%rd25, %r36, 8;
	add.s64 	%rd26, %rd3, %rd25;
	add.s64 	%rd27, %rd4, %rd25;
	add.s64 	%rd28, %rd5, %rd25;
	add.s64 	%rd29, %rd6, %rd25;
	add.s64 	%rd30, %rd7, %rd25;
	add.s64 	%rd31, %rd8, %rd25;
	add.s64 	%rd32, %rd9, %rd25;
	add.s64 	%rd33, %rd1, %rd25;
	ld.global.f64 	%fd16, [%rd66+-32];
	ld.global.f64 	%fd17, [%rd33];
	fma.rn.f64 	%fd18, %fd16, %fd17, %fd66;
	ld.global.f64 	%fd19, [%rd66+-24];
	ld.global.f64 	%fd20, [%rd26];
	fma.rn.f64 	%fd21, %fd19, %fd20, %fd18;
	ld.global.f64 	%fd22, [%rd66+-16];
	ld.global.f64 	%fd23, [%rd27];
	fma.rn.f64 	%fd24, %fd22, %fd23, %fd21;
	ld.global.f64 	%fd25, [%rd66+-8];
	ld.global.f64 	%fd26, [%rd28];
	fma.rn.f64 	%fd27, %fd25, %fd26, %fd24;
	ld.global.f64 	%fd28, [%rd66];
	ld.global.f64 	%fd29, [%rd29];
	fma.rn.f64 	%fd30, %fd28, %fd29, %fd27;
	ld.global.f64 	%fd31, [%rd66+8];
	ld.global.f64 	%fd32, [%rd30];
	fma.rn.f64 	%fd33, %fd31, %fd32, %fd30;
	ld.global.f64 	%fd34, [%rd66+16];
	ld.global.f64 	%fd35, [%rd31];
	fma.rn.f64 	%fd36, %fd34, %fd35, %fd33;
	ld.global.f64 	%fd37, [%rd66+24];
	ld.global.f64 	%fd38, [%rd32];
	fma.rn.f64 	%fd66, %fd37, %fd38, %fd36;
	add.s32 	%r37, %r37, 8;
	shl.b32 	%r27, %r17, 3;
	add.s32 	%r36, %r36, %r27;
	add.s64 	%rd66, %rd66, 64;
	setp.ne.s32 	%p3, %r37, 0;
	@%p3 bra 	$L__BB0_3;
$L__BB0_4:
	setp.eq.s32 	%p4, %r4, 0;
	@%p4 bra 	$L__BB0_12;
	and.b32  	%r12, %r17, 3;
	setp.lt.u32 	%p5, %r4, 4;
	@%p5 bra 	$L__BB0_7;
	add.s32 	%r28, %r39, %r3;
	mul.wide.u32 	%rd34, %r28, 8;
	add.s64 	%rd35, %rd2, %rd34;
	ld.global.f64 	%fd40, [%rd35];
	mad.lo.s32 	%r29, %r39, %r17, %r2;
	mul.wide.s32 	%rd36, %r29, 8;
	add.s64 	%rd37, %rd1, %rd36;
	ld.global.f64 	%fd41, [%rd37];
	fma.rn.f64 	%fd42, %fd40, %fd41, %fd66;
	cvt.u64.u32 	%rd38, %r3;
	cvt.u64.u32 	%rd39, %r39;
	add.s64 	%rd40, %rd39, %rd38;
	shl.b64 	%rd41, %rd40, 3;
	add.s64 	%rd42, %rd2, %rd41;
	ld.global.f64 	%fd43, [%rd42+8];
	mul.wide.s32 	%rd43, %r17, 8;
	add.s64 	%rd44, %rd37, %rd43;
	ld.global.f64 	%fd44, [%rd44];
	fma.rn.f64 	%fd45, %fd43, %fd44, %fd42;
	ld.global.f64 	%fd46, [%rd42+16];
	add.s64 	%rd45, %rd44, %rd43;
	ld.global.f64 	%fd47, [%rd45];
	fma.rn.f64 	%fd48, %fd46, %fd47, %fd45;
	ld.global.f64 	%fd49, [%rd42+24];
	add.s64 	%rd46, %rd45, %rd43;
	ld.global.f64 	%fd50, [%rd46];
	fma.rn.f64 	%fd66, %fd49, %fd50, %fd48;
	add.s32 	%r39, %r39, 4;
$L__BB0_7:
	setp.eq.s32 	%p6, %r12, 0;
	@%p6 bra 	$L__BB0_12;
	setp.eq.s32 	%p7, %r12, 1;
	@%p7 bra 	$L__BB0_10;
	add.s32 	%r30, %r39, %r3;
	mul.wide.u32 	%rd47, %r30, 8;
	add.s64 	%rd48, %rd2, %rd47;
	ld.global.f64 	%fd52, [%rd48];
	mad.lo.s32 	%r31, %r39, %r17, %r2;
	mul.wide.s32 	%rd49, %r31, 8;
	add.s64 	%rd50, %rd1, %rd49;
	ld.global.f64 	%fd53, [%rd50];
	fma.rn.f64 	%fd54, %fd52, %fd53, %fd66;
	cvt.u64.u32 	%rd51, %r3;
	cvt.u64.u32 	%rd52, %r39;
	add.s64 	%rd53, %rd52, %rd51;
	shl.b64 	%rd54, %rd53, 3;
	add.s64 	%rd55, %rd2, %rd54;
	ld.global.f64 	%fd55, [%rd55+8];
	mul.wide.s32 	%rd56, %r17, 8;
	add.s64 	%rd57, %rd50, %rd56;
	ld.global.f64 	%fd56, [%rd57];
	fma.rn.f64 	%fd66, %fd55, %fd56, %fd54;
	add.s32 	%r39, %r39, 2;
$L__BB0_10:
	and.b32  	%r32, %r17, 1;
	setp.eq.b32 	%p8, %r32, 1;
	not.pred 	%p9, %p8;
	@%p9 bra 	$L__BB0_12;
	add.s32 	%r33, %r39, %r3;
	mul.wide.u32 	%rd58, %r33, 8;
	add.s64 	%rd59, %rd2, %rd58;
	ld.global.f64 	%fd57, [%rd59];
	mad.lo.s32 	%r34, %r39, %r17, %r2;
	mul.wide.s32 	%rd60, %r34, 8;
	add.s64 	%rd61, %rd1, %rd60;
	ld.global.f64 	%fd58, [%rd61];
	fma.rn.f64 	%fd66, %fd57, %fd58, %fd66;
$L__BB0_12:
	ld.param.u64 	%rd65, [_Z15MatrixMulKernelPdS_S_i_param_2];
	add.s32 	%r35, %r3, %r2;
	cvta.to.global.u64 	%rd62, %rd65;
	mul.wide.s32 	%rd63, %r35, 8;
	add.s64 	%rd64, %rd62, %rd63;
	st.global.f64 	[%rd64], %fd66;
$L__BB0_13:
	ret;

}
	// .globl	_Z6MatMulPdS_S_iiiiii
.visible .entry _Z6MatMulPdS_S_iiiiii(
	.param .u64 .ptr .align 1 _Z6MatMulPdS_S_iiiiii_param_0,
	.param .u64 .ptr .align 1 _Z6MatMulPdS_S_iiiiii_param_1,
	.param .u64 .ptr .align 1 _Z6MatMulPdS_S_iiiiii_param_2,
	.param .u32 _Z6MatMulPdS_S_iiiiii_param_3,
	.param .u32 _Z6MatMulPdS_S_iiiiii_param_4,
	.param .u32 _Z6MatMulPdS_S_iiiiii_param_5,
	.param .u32 _Z6MatMulPdS_S_iiiiii_param_6,
	.param .u32 _Z6MatMulPdS_S_iiiiii_param_7,
	.param .u32 _Z6MatMulPdS_S_iiiiii_param_8
)
{
	.reg .pred 	%p<12>;
	.reg .b32 	%r<53>;
	.reg .b64 	%rd<14>;
	.reg .b64 	%fd<111>;
	// demoted variable
	.shared .align 8 .b8 _ZZ6MatMulPdS_S_iiiiiiE2As[8192];
	// demoted variable
	.shared .align 8 .b8 _ZZ6MatMulPdS_S_iiiiiiE2Bs[8192];
	ld.param.u64 	%rd3, [_Z6MatMulPdS_S_iiiiii_param_0];
	ld.param.u64 	%rd4, [_Z6MatMulPdS_S_iiiiii_param_1];
	ld.param.u32 	%r23, [_Z6MatMulPdS_S_iiiiii_param_3];
	ld.param.u32 	%r24, [_Z6MatMulPdS_S_iiiiii_param_4];
	ld.param.u32 	%r25, [_Z6MatMulPdS_S_iiiiii_param_5];
	ld.param.u32 	%r26, [_Z6MatMulPdS_S_iiiiii_param_6];
	ld.param.u32 	%r27, [_Z6MatMulPdS_S_iiiiii_param_7];
	ld.param.u32 	%r28, [_Z6MatMulPdS_S_iiiiii_param_8];
	mov.u32 	%r1, %ctaid.y;
	shl.b32 	%r29, %r1, 5;
	mov.u32 	%r2, %tid.y;
	add.s32 	%r3, %r29, %r2;
	mov.u32 	%r4, %ctaid.x;
	shl.b32 	%r5, %r4, 5;
	mov.u32 	%r6, %tid.x;
	add.s32 	%r7, %r5, %r6;
	setp.lt.s32 	%p1, %r24, 1;
	mov.f64 	%fd110, 0d0000000000000000;
	@%p1 bra 	$L__BB1_7;
	add.s32 	%r30, %r24, 31;
	shr.u32 	%r31, %r30, 5;
	shl.b32 	%r32, %r2, 8;
	mov.u32 	%r33, _ZZ6MatMulPdS_S_iiiiiiE2As;
	add.s32 	%r8, %r33, %r32;
	neg.s32 	%r52, %r31;
	mad.lo.s32 	%r34, %r2, %r26, %r6;
	add.s32 	%r51, %r34, %r5;
	shl.b32 	%r11, %r26, 5;
	mad.lo.s32 	%r49, %r24, %r3, %r6;
	cvta.to.global.u64 	%rd1, %rd3;
	cvta.to.global.u64 	%rd2, %rd4;
	mov.f64 	%fd110, 0d0000000000000000;
	mov.u32 	%r48, %r6;
	mov.u32 	%r50, %r2;
$L__BB1_2:
	setp.ge.s32 	%p2, %r3, %r23;
	setp.ge.u32 	%p3, %r48, %r24;
	mov.f64 	%fd108, 0d0000000000000000;
	or.pred  	%p4, %p3, %p2;
	@%p4 bra 	$L__BB1_4;
	mul.wide.u32 	%rd6, %r49, 8;
	add.s64 	%rd7, %rd1, %rd6;
	ld.global.f64 	%fd108, [%rd7];
$L__BB1_4:
	setp.ge.s32 	%p5, %r7, %r26;
	shl.b32 	%r36, %r6, 3;
	add.s32 	%r37, %r8, %r36;
	st.shared.f64 	[%r37], %fd108;
	setp.ge.u32 	%p6, %r50, %r25;
	mov.f64 	%fd109, 0d0000000000000000;
	or.pred  	%p7, %p5, %p6;
	@%p7 bra 	$L__BB1_6;
	mul.wide.u32 	%rd8, %r51, 8;
	add.s64 	%rd9, %rd2, %rd8;
	ld.global.f64 	%fd109, [%rd9];
$L__BB1_6:
	shl.b32 	%r38, %r2, 8;
	mov.u32 	%r39, _ZZ6MatMulPdS_S_iiiiiiE2Bs;
	shl.b32 	%r40, %r6, 3;
	add.s32 	%r41, %r39, %r40;
	add.s32 	%r42, %r41, %r38;
	st.shared.f64 	[%r42], %fd109;
	bar.sync 	0;
	ld.shared.f64 	%fd12, [%r8];
	ld.shared.f64 	%fd13, [%r41];
	fma.rn.f64 	%fd14, %fd12, %fd13, %fd110;
	ld.shared.f64 	%fd15, [%r8+8];
	ld.shared.f64 	%fd16, [%r41+256];
	fma.rn.f64 	%fd17, %fd15, %fd16, %fd14;
	ld.shared.f64 	%fd18, [%r8+16];
	ld.shared.f64 	%fd19, [%r41+512];
	fma.rn.f64 	%fd20, %fd18, %fd19, %fd17;
	ld.shared.f64 	%fd21, [%r8+24];
	ld.shared.f64 	%fd22, [%r41+768];
	fma.rn.f64 	%fd23, %fd21, %fd22, %fd20;
	ld.shared.f64 	%fd24, [%r8+32];
	ld.shared.f64 	%fd25, [%r41+1024];
	fma.rn.f64 	%fd26, %fd24, %fd25, %fd23;
	ld.shared.f64 	%fd27, [%r8+40];
	ld.shared.f64 	%fd28, [%r41+1280];
	fma.rn.f64 	%fd29, %fd27, %fd28, %fd26;
	ld.shared.f64 	%fd30, [%r8+48];
	ld.shared.f64 	%fd31, [%r41+1536];
	fma.rn.f64 	%fd32, %fd30, %fd31, %fd29;
	ld.shared.f64 	%fd33, [%r8+56];
	ld.shared.f64 	%fd34, [%r41+1792];
	fma.rn.f64 	%fd35, %fd33, %fd34, %fd32;
	ld.shared.f64 	%fd36, [%r8+64];
	ld.shared.f64 	%fd37, [%r41+2048];
	fma.rn.f64 	%fd38, %fd36, %fd37, %fd35;
	ld.shared.f64 	%fd39, [%r8+72];
	ld.shared.f64 	%fd40, [%r41+2304];
	fma.rn.f64 	%fd41, %fd39, %fd40, %fd38;
	ld.shared.f64 	%fd42, [%r8+80];
	ld.shared.f64 	%fd43, [%r41+2560];
	fma.rn.f64 	%fd44, %fd42, %fd43, %fd41;
	ld.shared.f64 	%fd45, [%r8+88];
	ld.shared.f64 	%fd46, [%r41+2816];
	fma.rn.f64 	%fd47, %fd45, %fd46, %fd44;
	ld.shared.f64 	%fd48, [%r8+96];
	ld.shared.f64 	%fd49, [%r41+3072];
	fma.rn.f64 	%fd50, %fd48, %fd49, %fd47;
	ld.shared.f64 	%fd51, [%r8+104];
	ld.shared.f64 	%fd52, [%r41+3328];
	fma.rn.f64 	%fd53, %fd51, %fd52, %fd50;
	ld.shared.f64 	%fd54, [%r8+112];
	ld.shared.f64 	%fd55, [%r41+3584];
	fma.rn.f64 	%fd56, %fd54, %fd55, %fd53;
	ld.shared.f64 	%fd57, [%r8+120];
	ld.shared.f64 	%fd58, [%r41+3840];
	fma.rn.f64 	%fd59, %fd57, %fd58, %fd56;
	ld.shared.f64 	%fd60, [%r8+128];
	ld.shared.f64 	%fd61, [%r41+4096];
	fma.rn.f64 	%fd62, %fd60, %fd61, %fd59;
	ld.shared.f64 	%fd63, [%r8+136];
	ld.shared.f64 	%fd64, [%r41+4352];
	fma.rn.f64 	%fd65, %fd63, %fd64, %fd62;
	ld.shared.f64 	%fd66, [%r8+144];
	ld.shared.f64 	%fd67, [%r41+4608];
	fma.rn.f64 	%fd68, %fd66, %fd67, %fd65;
	ld.shared.f64 	%fd69, [%r8+152];
	ld.shared.f64 	%fd70, [%r41+4864];
	fma.rn.f64 	%fd71, %fd69, %fd70, %fd68;
	ld.shared.f64 	%fd72, [%r8+160];
	ld.shared.f64 	%fd73, [%r41+5120];
	fma.rn.f64 	%fd74, %fd72, %fd73, %fd71;
	ld.shared.f64 	%fd75, [%r8+168];
	ld.shared.f64 	%fd76, [%r41+5376];
	fma.rn.f64 	%fd77, %fd75, %fd76, %fd74;
	ld.shared.f64 	%fd78, [%r8+176];
	ld.shared.f64 	%fd79, [%r41+5632];
	fma.rn.f64 	%fd80, %fd78, %fd79, %fd77;
	ld.shared.f64 	%fd81, [%r8+184];
	ld.shared.f64 	%fd82, [%r41+5888];
	fma.rn.f64 	%fd83, %fd81, %fd82, %fd80;
	ld.shared.f64 	%fd84, [%r8+192];
	ld.shared.f64 	%fd85, [%r41+6144];
	fma.rn.f64 	%fd86, %fd84, %fd85, %fd83;
	ld.shared.f64 	%fd87, [%r8+200];
	ld.shared.f64 	%fd88, [%r41+6400];
	fma.rn.f64 	%fd89, %fd87, %fd88, %fd86;
	ld.shared.f64 	%fd90, [%r8+208];
	ld.shared.f64 	%fd91, [%r41+6656];
	fma.rn.f64 	%fd92, %fd90, %fd91, %fd89;
	ld.shared.f64 	%fd93, [%r8+216];
	ld.shared.f64 	%fd94, [%r41+6912];
	fma.rn.f64 	%fd95, %fd93, %fd94, %fd92;
	ld.shared.f64 	%fd96, [%r8+224];
	ld.shared.f64 	%fd97, [%r41+7168];
	fma.rn.f64 	%fd98, %fd96, %fd97, %fd95;
	ld.shared.f64 	%fd99, [%r8+232];
	ld.shared.f64 	%fd100, [%r41+7424];
	fma.rn.f64 	%fd101, %fd99, %fd100, %fd98;
	ld.shared.f64 	%fd102, [%r8+240];
	ld.shared.f64 	%fd103, [%r41+7680];
	fma.rn.f64 	%fd104, %fd102, %fd103, %fd101;
	ld.shared.f64 	%fd105, [%r8+248];
	ld.shared.f64 	%fd106, [%r41+7936];
	fma.rn.f64 	%fd110, %fd105, %fd106, %fd104;
	bar.sync 	0;
	add.s32 	%r52, %r52, 1;
	setp.ne.s32 	%p8, %r52, 0;
	add.s32 	%r51, %r51, %r11;
	add.s32 	%r50, %r50, 32;
	add.s32 	%r49, %r49, 32;
	add.s32 	%r48, %r48, 32;
	@%p8 bra 	$L__BB1_2;
$L__BB1_7:
	setp.ge.s32 	%p9, %r3, %r27;
	setp.ge.s32 	%p10, %r7, %r28;
	or.pred  	%p11, %p9, %p10;
	@%p11 bra 	$L__BB1_9;
	ld.param.u64 	%rd13, [_Z6MatMulPdS_S_iiiiii_param_2];
	mov.u32 	%r43, %ntid.y;
	mad.lo.s32 	%r44, %r1, %r43, %r2;
	mov.u32 	%r45, %ntid.x;
	mad.lo.s32 	%r46, %r4, %r45, %r6;
	mad.lo.s32 	%r47, %r28, %r44, %r46;
	cvta.to.global.u64 	%rd10, %rd13;
	mul.wide.u32 	%rd11, %r47, 8;
	add.s64 	%rd12, %rd10, %rd11;
	st.global.f64 	[%rd12], %fd110;
$L__BB1_9:
	ret;

}


// ===== COMPILED SASS (sm_100) =====

	.target	sm_100

	.elftype	@"ET_EXEC"


//--------------------- .note.nv.tkinfo           --------------------------
	.section	.note.nv.tkinfo,"",@"SHT_NOTE"
	.sectionflags	@"SHF_NOTE_NV_TKINFO"
	.tkinfo
        /*0018*/ 	.word	0x00000002
        /*0030*/ 	.string	""
        /*0030*/ 	.string	"ptxas"
        /*0030*/ 	.string	"Cuda compilation tools, release 13.0, V13.0.88"
        /*0030*/ 	.string	"Build cuda_13.0.r13.0/compiler.36424714_0"
        /*0030*/ 	.string	"-arch sm_100 -m 64 "



//--------------------- .note.nv.cuinfo           --------------------------
	.section	.note.nv.cuinfo,"",@"SHT_NOTE"
	.sectionflags	@"SHF_NOTE_NV_CUINFO"
        /*0018*/ 	.short	0x0002
        /*001a*/ 	.short	0x0064
        /*001c*/ 	.short	0x0082
	.zero		2


//--------------------- .nv.info                  --------------------------
	.section	.nv.info,"",@"SHT_CUDA_INFO"
	.align	4


	//----- nvinfo : EIATTR_REGCOUNT
	.align		4
        /*0000*/ 	.byte	0x04, 0x2f
        /*0002*/ 	.short	(.L_1 - .L_0)
	.align		4
.L_0:
        /*0004*/ 	.word	index@(_Z15MatrixMulKernelPdS_S_i)
        /*0008*/ 	.word	0x0000001e


	//----- nvinfo : EIATTR_FRAME_SIZE
	.align		4
.L_1:
        /*000c*/ 	.byte	0x04, 0x11
        /*000e*/ 	.short	(.L_3 - .L_2)
	.align		4
.L_2:
        /*0010*/ 	.word	index@(_Z15MatrixMulKernelPdS_S_i)
        /*0014*/ 	.word	0x00000000


	//----- nvinfo : EIATTR_REGCOUNT
	.align		4
.L_3:
        /*0018*/ 	.byte	0x04, 0x2f
        /*001a*/ 	.short	(.L_5 - .L_4)
	.align		4
.L_4:
        /*001c*/ 	.word	index@(_Z6MatMulPdS_S_iiiiii)
        /*0020*/ 	.word	0x00000020


	//----- nvinfo : EIATTR_FRAME_SIZE
	.align		4
.L_5:
        /*0024*/ 	.byte	0x04, 0x11
        /*0026*/ 	.short	(.L_7 - .L_6)
	.align		4
.L_6:
        /*0028*/ 	.word	index@(_Z6MatMulPdS_S_iiiiii)
        /*002c*/ 	.word	0x00000000


	//----- nvinfo : EIATTR_MIN_STACK_SIZE
	.align		4
.L_7:
        /*0030*/ 	.byte	0x04, 0x12
        /*0032*/ 	.short	(.L_9 - .L_8)
	.align		4
.L_8:
        /*0034*/ 	.word	index@(_Z6MatMulPdS_S_iiiiii)
        /*0038*/ 	.word	0x00000000


	//----- nvinfo : EIATTR_MIN_STACK_SIZE
	.align		4
.L_9:
        /*003c*/ 	.byte	0x04, 0x12
        /*003e*/ 	.short	(.L_11 - .L_10)
	.align		4
.L_10:
        /*0040*/ 	.word	index@(_Z15MatrixMulKernelPdS_S_i)
        /*0044*/ 	.word	0x00000000
.L_11:


//--------------------- .nv.compat                --------------------------
	.section	.nv.compat,"",@"SHT_CUDA_COMPAT_INFO"
	.align	4
        /*0000*/ 	.byte	0x02, 0x09, 0x00, 0x00, 0x02, 0x02, 0x01, 0x00, 0x02, 0x05, 0x05, 0x00, 0x03, 0x07, 0x01, 0x01
        /*0010*/ 	.byte	0x02, 0x03, 0x00, 0x00, 0x02, 0x06, 0x01, 0x00, 0x04, 0x0b, 0x08, 0x00, 0x01, 0x00, 0x00, 0x00
        /*0020*/ 	.byte	0x00, 0x00, 0x00, 0x00


//--------------------- .nv.info._Z6MatMulPdS_S_iiiiii --------------------------
	.section	.nv.info._Z6MatMulPdS_S_iiiiii,"",@"SHT_CUDA_INFO"
	.sectionflags	@""
	.align	4


	//----- nvinfo : EIATTR_CUDA_API_VERSION
	.align		4
        /*0000*/ 	.byte	0x04, 0x37
        /*0002*/ 	.short	(.L_13 - .L_12)
.L_12:
        /*0004*/ 	.word	0x00000082


	//----- nvinfo : EIATTR_KPARAM_INFO
	.align		4
.L_13:
        /*0008*/ 	.byte	0x04, 0x17
        /*000a*/ 	.short	(.L_15 - .L_14)
.L_14:
        /*000c*/ 	.word	0x00000000
        /*0010*/ 	.short	0x0008
        /*0012*/ 	.short	0x002c
        /*0014*/ 	.byte	0x00, 0xf0, 0x11, 0x00


	//----- nvinfo : EIATTR_KPARAM_INFO
	.align		4
.L_15:
        /*0018*/ 	.byte	0x04, 0x17
        /*001a*/ 	.short	(.L_17 - .L_16)
.L_16:
        /*001c*/ 	.word	0x00000000
        /*0020*/ 	.short	0x0007
        /*0022*/ 	.short	0x0028
        /*0024*/ 	.byte	0x00, 0xf0, 0x11, 0x00


	//----- nvinfo : EIATTR_KPARAM_INFO
	.align		4
.L_17:
        /*0028*/ 	.byte	0x04, 0x17
        /*002a*/ 	.short	(.L_19 - .L_18)
.L_18:
        /*002c*/ 	.word	0x00000000
        /*0030*/ 	.short	0x0006
        /*0032*/ 	.short	0x0024
        /*0034*/ 	.byte	0x00, 0xf0, 0x11, 0x00


	//----- nvinfo : EIATTR_KPARAM_INFO
	.align		4
.L_19:
        /*0038*/ 	.byte	0x04, 0x17
        /*003a*/ 	.short	(.L_21 - .L_20)
.L_20:
        /*003c*/ 	.word	0x00000000
        /*0040*/ 	.short	0x0005
        /*0042*/ 	.short	0x0020
        /*0044*/ 	.byte	0x00, 0xf0, 0x11, 0x00


	//----- nvinfo : EIATTR_KPARAM_INFO
	.align		4
.L_21:
        /*0048*/ 	.byte	0x04, 0x17
        /*004a*/ 	.short	(.L_23 - .L_22)
.L_22:
        /*004c*/ 	.word	0x00000000
        /*0050*/ 	.short	0x0004
        /*0052*/ 	.short	0x001c
        /*0054*/ 	.byte	0x00, 0xf0, 0x11, 0x00


	//----- nvinfo : EIATTR_KPARAM_INFO
	.align		4
.L_23:
        /*0058*/ 	.byte	0x04, 0x17
        /*005a*/ 	.short	(.L_25 - .L_24)
.L_24:
        /*005c*/ 	.word	0x00000000
        /*0060*/ 	.short	0x0003
        /*0062*/ 	.short	0x0018
        /*0064*/ 	.byte	0x00, 0xf0, 0x11, 0x00


	//----- nvinfo : EIATTR_KPARAM_INFO
	.align		4
.L_25:
        /*0068*/ 	.byte	0x04, 0x17
        /*006a*/ 	.short	(.L_27 - .L_26)
.L_26:
        /*006c*/ 	.word	0x00000000
        /*0070*/ 	.short	0x0002
        /*0072*/ 	.short	0x0010
        /*0074*/ 	.byte	0x00, 0xf5, 0x21, 0x00


	//----- nvinfo : EIATTR_KPARAM_INFO
	.align		4
.L_27:
        /*0078*/ 	.byte	0x04, 0x17
        /*007a*/ 	.short	(.L_29 - .L_28)
.L_28:
        /*007c*/ 	.word	0x00000000
        /*0080*/ 	.short	0x0001
        /*0082*/ 	.short	0x0008
        /*0084*/ 	.byte	0x00, 0xf5, 0x21, 0x00


	//----- nvinfo : EIATTR_KPARAM_INFO
	.align		4
.L_29:
        /*0088*/ 	.byte	0x04, 0x17
        /*008a*/ 	.short	(.L_31 - .L_30)
.L_30:
        /*008c*/ 	.word	0x00000000
        /*0090*/ 	.short	0x0000
        /*0092*/ 	.short	0x0000
        /*0094*/ 	.byte	0x00, 0xf5, 0x21, 0x00


	//----- nvinfo : EIATTR_SPARSE_MMA_MASK
	.align		4
.L_31:
        /*0098*/ 	.byte	0x03, 0x50
        /*009a*/ 	.short	0x0000


	//----- nvinfo : EIATTR_MAXREG_COUNT
	.align		4
        /*009c*/ 	.byte	0x03, 0x1b
        /*009e*/ 	.short	0x00ff


	//----- nvinfo : EIATTR_NUM_BARRIERS
	.align		4
        /*00a0*/ 	.byte	0x02, 0x4c
        /*00a2*/ 	.byte	0x01
	.zero		1


	//----- nvinfo : EIATTR_MERCURY_ISA_VERSION
	.align		4
        /*00a4*/ 	.byte	0x03, 0x5f
        /*00a6*/ 	.short	0x0101


	//----- nvinfo : EIATTR_VRC_CTA_INIT_COUNT
	.align		4
        /*00a8*/ 	.byte	0x02, 0x4a
	.zero		1
	.zero		1


	//----- nvinfo : EIATTR_EXIT_INSTR_OFFSETS
	.align		4
        /*00ac*/ 	.byte	0x04, 0x1c
        /*00ae*/ 	.short	(.L_33 - .L_32)


	//   ....[0]....
.L_32:
        /*00b0*/ 	.word	0x000008c0


	//   ....[1]....
        /*00b4*/ 	.word	0x00000950


	//----- nvinfo : EIATTR_CBANK_PARAM_SIZE
	.align		4
.L_33:
        /*00b8*/ 	.byte	0x03, 0x19
        /*00ba*/ 	.short	0x0030


	//----- nvinfo : EIATTR_PARAM_CBANK
	.align		4
        /*00bc*/ 	.byte	0x04, 0x0a
        /*00be*/ 	.short	(.L_35 - .L_34)
	.align		4
.L_34:
        /*00c0*/ 	.word	index@(.nv.constant0._Z6MatMulPdS_S_iiiiii)
        /*00c4*/ 	.short	0x0380
        /*00c6*/ 	.short	0x0030


	//----- nvinfo : EIATTR_SW_WAR
	.align		4
.L_35:
        /*00c8*/ 	.byte	0x04, 0x36
        /*00ca*/ 	.short	(.L_37 - .L_36)
.L_36:
        /*00cc*/ 	.word	0x00000008
.L_37:


//--------------------- .nv.info._Z15MatrixMulKernelPdS_S_i --------------------------
	.section	.nv.info._Z15MatrixMulKernelPdS_S_i,"",@"SHT_CUDA_INFO"
	.sectionflags	@""
	.align	4


	//----- nvinfo : EIATTR_CUDA_API_VERSION
	.align		4
        /*0000*/ 	.byte	0x04, 0x37
        /*0002*/ 	.short	(.L_39 - .L_38)
.L_38:
        /*0004*/ 	.word	0x00000082


	//----- nvinfo : EIATTR_KPARAM_INFO
	.align		4
.L_39:
        /*0008*/ 	.byte	0x04, 0x17
        /*000a*/ 	.short	(.L_41 - .L_40)
.L_40:
        /*000c*/ 	.word	0x00000000
        /*0010*/ 	.short	0x0003
        /*0012*/ 	.short	0x0018
        /*0014*/ 	.byte	0x00, 0xf0, 0x11, 0x00


	//----- nvinfo : EIATTR_KPARAM_INFO
	.align		4
.L_41:
        /*0018*/ 	.byte	0x04, 0x17
        /*001a*/ 	.short	(.L_43 - .L_42)
.L_42:
        /*001c*/ 	.word	0x00000000
        /*0020*/ 	.short	0x0002
        /*0022*/ 	.short	0x0010
        /*0024*/ 	.byte	0x00, 0xf5, 0x21, 0x00


	//----- nvinfo : EIATTR_KPARAM_INFO
	.align		4
.L_43:
        /*0028*/ 	.byte	0x04, 0x17
        /*002a*/ 	.short	(.L_45 - .L_44)
.L_44:
        /*002c*/ 	.word	0x00000000
        /*0030*/ 	.short	0x0001
        /*0032*/ 	.short	0x0008
        /*0034*/ 	.byte	0x00, 0xf5, 0x21, 0x00


	//----- nvinfo : EIATTR_KPARAM_INFO
	.align		4
.L_45:
        /*0038*/ 	.byte	0x04, 0x17
        /*003a*/ 	.short	(.L_47 - .L_46)
.L_46:
        /*003c*/ 	.word	0x00000000
        /*0040*/ 	.short	0x0000
        /*0042*/ 	.short	0x0000
        /*0044*/ 	.byte	0x00, 0xf5, 0x21, 0x00


	//----- nvinfo : EIATTR_SPARSE_MMA_MASK
	.align		4
.L_47:
        /*0048*/ 	.byte	0x03, 0x50
        /*004a*/ 	.short	0x0000


	//----- nvinfo : EIATTR_MAXREG_COUNT
	.align		4
        /*004c*/ 	.byte	0x03, 0x1b
        /*004e*/ 	.short	0x00ff


	//----- nvinfo : EIATTR_MERCURY_ISA_VERSION
	.align		4
        /*0050*/ 	.byte	0x03, 0x5f
        /*0052*/ 	.short	0x0101


	//----- nvinfo : EIATTR_VRC_CTA_INIT_COUNT
	.align		4
        /*0054*/ 	.byte	0x02, 0x4a
	.zero		1
	.zero		1


	//----- nvinfo : EIATTR_EXIT_INSTR_OFFSETS
	.align		4
        /*0058*/ 	.byte	0x04, 0x1c
        /*005a*/ 	.short	(.L_49 - .L_48)


	//   ....[0]....
.L_48:
        /*005c*/ 	.word	0x000000c0


	//   ....[1]....
        /*0060*/ 	.word	0x00000ad0


	//----- nvinfo : EIATTR_CBANK_PARAM_SIZE
	.align		4
.L_49:
        /*0064*/ 	.byte	0x03, 0x19
        /*0066*/ 	.short	0x001c


	//----- nvinfo : EIATTR_PARAM_CBANK
	.align		4
        /*0068*/ 	.byte	0x04, 0x0a
        /*006a*/ 	.short	(.L_51 - .L_50)
	.align		4
.L_50:
        /*006c*/ 	.word	index@(.nv.constant0._Z15MatrixMulKernelPdS_S_i)
        /*0070*/ 	.short	0x0380
        /*0072*/ 	.short	0x001c


	//----- nvinfo : EIATTR_SW_WAR
	.align		4
.L_51:
        /*0074*/ 	.byte	0x04, 0x36
        /*0076*/ 	.short	(.L_53 - .L_52)
.L_52:
        /*0078*/ 	.word	0x00000008
.L_53:


//--------------------- .nv.callgraph             --------------------------
	.section	.nv.callgraph,"",@"SHT_CUDA_CALLGRAPH"
	.align	4
	.sectionentsize	8
	.align		4
        /*0000*/ 	.word	0x00000000
	.align		4
        /*0004*/ 	.word	0xffffffff
	.align		4
        /*0008*/ 	.word	0x00000000
	.align		4
        /*000c*/ 	.word	0xfffffffe
	.align		4
        /*0010*/ 	.word	0x00000000
	.align		4
        /*0014*/ 	.word	0xfffffffd
	.align		4
        /*0018*/ 	.word	0x00000000
	.align		4
        /*001c*/ 	.word	0xfffffffc


//--------------------- .text._Z6MatMulPdS_S_iiiiii --------------------------
	.section	.text._Z6MatMulPdS_S_iiiiii,"ax",@progbits
	.align	128
        .global         _Z6MatMulPdS_S_iiiiii
        .type           _Z6MatMulPdS_S_iiiiii,@function
        .size           _Z6MatMulPdS_S_iiiiii,(.L_x_8 - _Z6MatMulPdS_S_iiiiii)
        .other          _Z6MatMulPdS_S_iiiiii,@"STO_CUDA_ENTRY STV_DEFAULT"
_Z6MatMulPdS_S_iiiiii:
.text._Z6MatMulPdS_S_iiiiii:
[----:B------:R-:W-:Y:S01]  /*0000*/  LDC R1, c[0x0][0x37c] ;  /* 0x0000df00ff017b82 */ /* 0x000fe20000000800 */
[----:B------:R-:W0:Y:S01]  /*0010*/  S2R R0, SR_CTAID.Y ;  /* 0x0000000000007919 */ /* 0x000e220000002600 */
[----:B------:R-:W1:Y:S01]  /*0020*/  LDCU UR10, c[0x0][0x39c] ;  /* 0x00007380ff0a77ac */ /* 0x000e620008000800 */
[----:B------:R-:W-:Y:S01]  /*0030*/  CS2R R26, SRZ ;  /* 0x00000000001a7805 */ /* 0x000fe2000001ff00 */
[----:B------:R-:W0:Y:S01]  /*0040*/  S2R R3, SR_TID.Y ;  /* 0x0000000000037919 */ /* 0x000e220000002200 */
[----:B------:R-:W2:Y:S01]  /*0050*/  LDCU.64 UR8, c[0x0][0x358] ;  /* 0x00006b00ff0877ac */ /* 0x000ea20008000a00 */
[----:B------:R-:W3:Y:S01]  /*0060*/  S2R R2, SR_CTAID.X ;  /* 0x0000000000027919 */ /* 0x000ee20000002500 */
[----:B------:R-:W3:Y:S01]  /*0070*/  S2R R5, SR_TID.X ;  /* 0x0000000000057919 */ /* 0x000ee20000002100 */
[----:B-1----:R-:W-:Y:S01]  /*0080*/  UISETP.GE.AND UP0, UPT, UR10, 0x1, UPT ;  /* 0x000000010a00788c */ /* 0x002fe2000bf06270 */
[----:B0-----:R-:W-:Y:S02]  /*0090*/  IMAD R22, R0, 0x20, R3 ;  /* 0x0000002000167824 */ /* 0x001fe400078e0203 */
[----:B---3--:R-:W-:-:S06]  /*00a0*/  IMAD R20, R2, 0x20, R5 ;  /* 0x0000002002147824 */ /* 0x008fcc00078e0205 */
[----:B--2---:R-:W-:Y:S05]  /*00b0*/  BRA.U !UP0, `(.L_x_0) ;  /* 0x0000000508f47547 */ /* 0x004fea000b800000 */
[----:B------:R-:W0:Y:S01]  /*00c0*/  S2UR UR7, SR_CgaCtaId ;  /* 0x00000000000779c3 */ /* 0x000e220000008800 */
[----:B------:R-:W1:Y:S01]  /*00d0*/  LDCU UR11, c[0x0][0x3a4] ;  /* 0x00007480ff0b77ac */ /* 0x000e620008000800 */
[----:B------:R-:W-:Y:S01]  /*00e0*/  IMAD R15, R22, UR10, R5 ;  /* 0x0000000a160f7c24 */ /* 0x000fe2000f8e0205 */
[----:B------:R-:W-:Y:S01]  /*00f0*/  MOV R14, R5 ;  /* 0x00000005000e7202 */ /* 0x000fe20000000f00 */
[----:B------:R-:W-:Y:S01]  /*0100*/  IMAD.MOV.U32 R13, RZ, RZ, R3 ;  /* 0x000000ffff0d7224 */ /* 0x000fe200078e0003 */
[----:B------:R-:W2:Y:S01]  /*0110*/  LDCU UR12, c[0x0][0x398] ;  /* 0x00007300ff0c77ac */ /* 0x000ea20008000800 */
[----:B------:R-:W-:Y:S02]  /*0120*/  CS2R R26, SRZ ;  /* 0x00000000001a7805 */ /* 0x000fe4000001ff00 */
[----:B------:R-:W3:Y:S01]  /*0130*/  LDC.64 R6, c[0x0][0x3a0] ;  /* 0x0000e800ff067b82 */ /* 0x000ee20000000a00 */
[----:B------:R-:W-:Y:S01]  /*0140*/  UMOV UR5, 0x400 ;  /* 0x0000040000057882 */ /* 0x000fe20000000000 */
[----:B------:R-:W-:-:S02]  /*0150*/  UIADD3 UR4, UPT, UPT, UR10, 0x1f, URZ ;  /* 0x0000001f0a047890 */ /* 0x000fc4000fffe0ff */
[----:B------:R-:W-:Y:S02]  /*0160*/  UIADD3 UR6, UPT, UPT, UR5, 0x2000, URZ ;  /* 0x0000200005067890 */ /* 0x000fe4000fffe0ff */
[----:B------:R-:W-:Y:S01]  /*0170*/  USHF.R.U32.HI UR4, URZ, 0x5, UR4 ;  /* 0x00000005ff047899 */ /* 0x000fe20008011604 */
[----:B------:R-:W4:Y:S01]  /*0180*/  LDCU UR13, c[0x0][0x39c] ;  /* 0x00007380ff0d77ac */ /* 0x000f220008000800 */
[----:B-1----:R-:W-:Y:S02]  /*0190*/  IMAD R9, R3, UR11, R5 ;  /* 0x0000000b03097c24 */ /* 0x002fe4000f8e0205 */
[----:B------:R-:W-:Y:S01]  /*01a0*/  UIADD3 UR4, UPT, UPT, -UR4, URZ, URZ ;  /* 0x000000ff04047290 */ /* 0x000fe2000fffe1ff */
[----:B--2---:R-:W-:Y:S01]  /*01b0*/  ISETP.GE.AND P1, PT, R22, UR12, PT ;  /* 0x0000000c16007c0c */ /* 0x004fe2000bf26270 */
[----:B0-----:R-:W-:Y:S01]  /*01c0*/  ULEA UR6, UR7, UR6, 0x18 ;  /* 0x0000000607067291 */ /* 0x001fe2000f8ec0ff */
[----:B------:R-:W-:Y:S01]  /*01d0*/  LEA R16, R2, R9, 0x5 ;  /* 0x0000000902107211 */ /* 0x000fe200078e28ff */
[----:B------:R-:W-:-:S04]  /*01e0*/  ULEA UR5, UR7, UR5, 0x18 ;  /* 0x0000000507057291 */ /* 0x000fc8000f8ec0ff */
[----:B------:R-:W-:Y:S02]  /*01f0*/  LEA R12, R5, UR6, 0x3 ;  /* 0x00000006050c7c11 */ /* 0x000fe4000f8e18ff */
[----:B------:R-:W-:-:S03]  /*0200*/  LEA R18, R3, UR5, 0x8 ;  /* 0x0000000503127c11 */ /* 0x000fc6000f8e40ff */
[----:B----4-:R-:W-:-:S07]  /*0210*/  IMAD R4, R3, 0x100, R12 ;  /* 0x0000010003047824 */ /* 0x010fce00078e020c */
.L_x_1:
[----:B---3--:R-:W-:Y:S02]  /*0220*/  ISETP.GE.U32.AND P0, PT, R13, R6, PT ;  /* 0x000000060d00720c */ /* 0x008fe40003f06070 */
[----:B------:R-:W-:Y:S02]  /*0230*/  CS2R R24, SRZ ;  /* 0x0000000000187805 */ /* 0x000fe4000001ff00 */
[----:B------:R-:W-:Y:S02]  /*0240*/  ISETP.GE.U32.OR P2, PT, R14, UR13, P1 ;  /* 0x0000000d0e007c0c */ /* 0x000fe40008f46470 */
[----:B------:R-:W-:Y:S02]  /*0250*/  CS2R R10, SRZ ;  /* 0x00000000000a7805 */ /* 0x000fe4000001ff00 */
[----:B------:R-:W-:-:S09]  /*0260*/  ISETP.GE.OR P0, PT, R20, R7, P0 ;  /* 0x000000071400720c */ /* 0x000fd20000706670 */
[----:B------:R-:W0:Y:S08]  /*0270*/  @!P2 LDC.64 R28, c[0x0][0x380] ;  /* 0x0000e000ff1cab82 */ /* 0x000e300000000a00 */
[----:B------:R-:W1:Y:S01]  /*0280*/  @!P0 LDC.64 R8, c[0x0][0x388] ;  /* 0x0000e200ff088b82 */ /* 0x000e620000000a00 */
[----:B0-----:R-:W-:-:S05]  /*0290*/  @!P2 IMAD.WIDE.U32 R28, R15, 0x8, R28 ;  /* 0x000000080f1ca825 */ /* 0x001fca00078e001c */
[----:B------:R-:W2:Y:S01]  /*02a0*/  @!P2 LDG.E.64 R24, desc[UR8][R28.64] ;  /* 0x000000081c18a981 */ /* 0x000ea2000c1e1b00 */
[----:B-1----:R-:W-:-:S05]  /*02b0*/  @!P0 IMAD.WIDE.U32 R8, R16, 0x8, R8 ;  /* 0x0000000810088825 */ /* 0x002fca00078e0008 */
[----:B------:R-:W3:Y:S01]  /*02c0*/  @!P0 LDG.E.64 R10, desc[UR8][R8.64] ;  /* 0x00000008080a8981 */ /* 0x000ee2000c1e1b00 */
[----:B------:R-:W-:-:S05]  /*02d0*/  LEA R17, R5, R18, 0x3 ;  /* 0x0000001205117211 */ /* 0x000fca00078e18ff */
[----:B--2---:R-:W-:Y:S04]  /*02e0*/  STS.64 [R17], R24 ;  /* 0x0000001811007388 */ /* 0x004fe80000000a00 */
[----:B---3--:R-:W-:Y:S01]  /*02f0*/  STS.64 [R4], R10 ;  /* 0x0000000a04007388 */ /* 0x008fe20000000a00 */
[----:B------:R-:W-:Y:S06]  /*0300*/  BAR.SYNC.DEFER_BLOCKING 0x0 ;  /* 0x0000000000007b1d */ /* 0x000fec0000010000 */
[----:B------:R-:W-:Y:S04]  /*0310*/  LDS.64 R24, [R12] ;  /* 0x000000000c187984 */ /* 0x000fe80000000a00 */
[----:B------:R-:W0:Y:S04]  /*0320*/  LDS.128 R8, [R18] ;  /* 0x0000000012087984 */ /* 0x000e280000000c00 */
[----:B------:R-:W1:Y:S01]  /*0330*/  LDS.64 R28, [R12+0x100] ;  /* 0x000100000c1c7984 */ /* 0x000e620000000a00 */
[----:B0-----:R-:W-:-:S03]  /*0340*/  DFMA R26, R8, R24, R26 ;  /* 0x00000018081a722b */ /* 0x001fc6000000001a */
[----:B------:R-:W-:Y:S05]  /*0350*/  LDS.64 R24, [R12+0x200] ;  /* 0x000200000c187984 */ /* 0x000fea0000000a00 */
[----:B-1----:R-:W-:Y:S01]  /*0360*/  DFMA R28, R28, R10, R26 ;  /* 0x0000000a1c1c722b */ /* 0x002fe2000000001a */
[----:B------:R-:W0:Y:S04]  /*0370*/  LDS.128 R8, [R18+0x10] ;  /* 0x0000100012087984 */ /* 0x000e280000000c00 */
[----:B------:R-:W1:Y:S03]  /*0380*/  LDS.64 R26, [R12+0x300] ;  /* 0x000300000c1a7984 */ /* 0x000e660000000a00 */
[----:B0-----:R-:W-:Y:S01]  /*0390*/  DFMA R8, R8, R24, R28 ;  /* 0x000000180808722b */ /* 0x001fe2000000001c */
[----:B------:R-:W-:Y:S04]  /*03a0*/  LDS.64 R24, [R12+0x400] ;  /* 0x000400000c187984 */ /* 0x000fe80000000a00 */
[----:B------:R-:W-:Y:S03]  /*03b0*/  LDS.64 R28, [R12+0x500] ;  /* 0x000500000c1c7984 */ /* 0x000fe60000000a00 */
[----:B-1----:R-:W-:-:S02]  /*03c0*/  DFMA R26, R26, R10, R8 ;  /* 0x0000000a1a1a722b */ /* 0x002fc40000000008 */
[----:B------:R-:W0:Y:S06]  /*03d0*/  LDS.128 R8, [R18+0x20] ;  /* 0x0000200012087984 */ /* 0x000e2c0000000c00 */
[----:B0-----:R-:W-:Y:S01]  /*03e0*/  DFMA R8, R8, R24, R26 ;  /* 0x000000180808722b */ /* 0x001fe2000000001a */
[----:B------:R-:W-:Y:S04]  /*03f0*/  LDS.64 R24, [R12+0x600] ;  /* 0x000600000c187984 */ /* 0x000fe80000000a00 */
[----:B------:R-:W-:Y:S03]  /*0400*/  LDS.64 R26, [R12+0x700] ;  /* 0x000700000c1a7984 */ /* 0x000fe60000000a00 */
[----:B------:R-:W-:-:S02]  /*0410*/  DFMA R28, R28, R10, R8 ;  /* 0x0000000a1c1c722b */ /* 0x000fc40000000008 */
        /* <DEDUP_REMOVED lines=60> */
[----:B------:R-:W0:Y:S01]  /*07e0*/  LDS.128 R8, [R18+0xf0] ;  /* 0x0000f00012087984 */ /* 0x000e220000000c00 */
[----:B------:R-:W-:-:S04]  /*07f0*/  UIADD3 UR4, UPT, UPT, UR4, 0x1, URZ ;  /* 0x0000000104047890 */ /* 0x000fc8000fffe0ff */
[----:B------:R-:W-:Y:S01]  /*0800*/  UISETP.NE.AND UP0, UPT, UR4, URZ, UPT ;  /* 0x000000ff0400728c */ /* 0x000fe2000bf05270 */
[----:B------:R-:W-:Y:S01]  /*0810*/  VIADD R13, R13, 0x20 ;  /* 0x000000200d0d7836 */ /* 0x000fe20000000000 */
[----:B------:R-:W-:Y:S01]  /*0820*/  IADD3 R14, PT, PT, R14, 0x20, RZ ;  /* 0x000000200e0e7810 */ /* 0x000fe20007ffe0ff */
[----:B------:R-:W-:Y:S01]  /*0830*/  VIADD R15, R15, 0x20 ;  /* 0x000000200f0f7836 */ /* 0x000fe20000000000 */
[----:B------:R-:W-:Y:S01]  /*0840*/  LEA R16, R7, R16, 0x5 ;  /* 0x0000001007107211 */ /* 0x000fe200078e28ff */
[----:B0-----:R-:W-:-:S08]  /*0850*/  DFMA R8, R8, R24, R28 ;  /* 0x000000180808722b */ /* 0x001fd0000000001c */
[----:B------:R-:W-:Y:S01]  /*0860*/  DFMA R26, R26, R10, R8 ;  /* 0x0000000a1a1a722b */ /* 0x000fe20000000008 */
[----:B------:R-:W-:Y:S06]  /*0870*/  BAR.SYNC.DEFER_BLOCKING 0x0 ;  /* 0x0000000000007b1d */ /* 0x000fec0000010000 */
[----:B------:R-:W-:Y:S05]  /*0880*/  BRA.U UP0, `(.L_x_1) ;  /* 0xfffffff900647547 */ /* 0x000fea000b83ffff */
.L_x_0:
[----:B------:R-:W0:Y:S02]  /*0890*/  LDCU.64 UR6, c[0x0][0x3a8] ;  /* 0x00007500ff0677ac */ /* 0x000e240008000a00 */
[----:B0-----:R-:W-:-:S04]  /*08a0*/  ISETP.GE.AND P0, PT, R20, UR7, PT ;  /* 0x0000000714007c0c */ /* 0x001fc8000bf06270 */
[----:B------:R-:W-:-:S13]  /*08b0*/  ISETP.GE.OR P0, PT, R22, UR6, P0 ;  /* 0x0000000616007c0c */ /* 0x000fda0008706670 */
[----:B------:R-:W-:Y:S05]  /*08c0*/  @P0 EXIT ;  /* 0x000000000000094d */ /* 0x000fea0003800000 */
[----:B------:R-:W0:Y:S01]  /*08d0*/  LDCU UR4, c[0x0][0x364] ;  /* 0x00006c80ff0477ac */ /* 0x000e220008000800 */
[----:B------:R-:W1:Y:S01]  /*08e0*/  LDC.64 R6, c[0x0][0x390] ;  /* 0x0000e400ff067b82 */ /* 0x000e620000000a00 */
[----:B------:R-:W2:Y:S01]  /*08f0*/  LDCU UR5, c[0x0][0x360] ;  /* 0x00006c00ff0577ac */ /* 0x000ea20008000800 */
[----:B0-----:R-:W-:Y:S02]  /*0900*/  IMAD R0, R0, UR4, R3 ;  /* 0x0000000400007c24 */ /* 0x001fe4000f8e0203 */
[----:B--2---:R-:W-:-:S04]  /*0910*/  IMAD R5, R2, UR5, R5 ;  /* 0x0000000502057c24 */ /* 0x004fc8000f8e0205 */
[----:B------:R-:W-:-:S04]  /*0920*/  IMAD R3, R0, UR7, R5 ;  /* 0x0000000700037c24 */ /* 0x000fc8000f8e0205 */
[----:B-1----:R-:W-:-:S05]  /*0930*/  IMAD.WIDE.U32 R2, R3, 0x8, R6 ;  /* 0x0000000803027825 */ /* 0x002fca00078e0006 */
[----:B------:R-:W-:Y:S01]  /*0940*/  STG.E.64 desc[UR8][R2.64], R26 ;  /* 0x0000001a02007986 */ /* 0x000fe2000c101b08 */
[----:B------:R-:W-:Y:S05]  /*0950*/  EXIT ;  /* 0x000000000000794d */ /* 0x000fea0003800000 */
.L_x_2:
[----:B------:R-:W-:-:S00]  /*0960*/  BRA `(.L_x_2) ;  /* 0xfffffffc00fc7947 */ /* 0x000fc0000383ffff */
[----:B------:R-:W-:-:S00]  /*0970*/  NOP ;  /* 0x0000000000007918 */ /* 0x000fc00000000000 */
        /* <DEDUP_REMOVED lines=8> */
.L_x_8:


//--------------------- .text._Z15MatrixMulKernelPdS_S_i --------------------------
	.section	.text._Z15MatrixMulKernelPdS_S_i,"ax",@progbits
	.align	128
        .global         _Z15MatrixMulKernelPdS_S_i
        .type           _Z15MatrixMulKernelPdS_S_i,@function
        .size           _Z15MatrixMulKernelPdS_S_i,(.L_x_9 - _Z15MatrixMulKernelPdS_S_i)
        .other          _Z15MatrixMulKernelPdS_S_i,@"STO_CUDA_ENTRY STV_DEFAULT"
_Z15MatrixMulKernelPdS_S_i:
.text._Z15MatrixMulKernelPdS_S_i:
[----:B------:R-:W-:Y:S01]  /*0000*/  LDC R1, c[0x0][0x37c] ;  /* 0x0000df00ff017b82 */ /* 0x000fe20000000800 */
[----:B------:R-:W0:Y:S07]  /*0010*/  S2R R0, SR_TID.Y ;  /* 0x0000000000007919 */ /* 0x000e2e0000002200 */
[----:B------:R-:W0:Y:S01]  /*0020*/  S2UR UR4, SR_CTAID.Y ;  /* 0x00000000000479c3 */ /* 0x000e220000002600 */
[----:B------:R-:W1:Y:S01]  /*0030*/  LDCU UR18, c[0x0][0x398] ;  /* 0x00007300ff1277ac */ /* 0x000e620008000800 */
[----:B------:R-:W2:Y:S06]  /*0040*/  S2R R3, SR_TID.X ;  /* 0x0000000000037919 */ /* 0x000eac0000002100 */
[----:B------:R-:W0:Y:S08]  /*0050*/  LDC R21, c[0x0][0x364] ;  /* 0x0000d900ff157b82 */ /* 0x000e300000000800 */
[----:B------:R-:W2:Y:S08]  /*0060*/  S2UR UR5, SR_CTAID.X ;  /* 0x00000000000579c3 */ /* 0x000eb00000002500 */
[----:B------:R-:W2:Y:S01]  /*0070*/  LDC R2, c[0x0][0x360] ;  /* 0x0000d800ff027b82 */ /* 0x000ea20000000800 */
[----:B0-----:R-:W-:-:S02]  /*0080*/  IMAD R21, R21, UR4, R0 ;  /* 0x0000000415157c24 */ /* 0x001fc4000f8e0200 */
[----:B--2---:R-:W-:-:S05]  /*0090*/  IMAD R0, R2, UR5, R3 ;  /* 0x0000000502007c24 */ /* 0x004fca000f8e0203 */
[----:B------:R-:W-:-:S04]  /*00a0*/  VIMNMX R2, PT, PT, R21, R0, !PT ;  /* 0x0000000015027248 */ /* 0x000fc80007fe0100 */
[----:B-1----:R-:W-:-:S13]  /*00b0*/  ISETP.GE.AND P0, PT, R2, UR18, PT ;  /* 0x0000001202007c0c */ /* 0x002fda000bf06270 */
[----:B------:R-:W-:Y:S05]  /*00c0*/  @P0 EXIT ;  /* 0x000000000000094d */ /* 0x000fea0003800000 */
[----:B------:R-:W-:Y:S02]  /*00d0*/  UISETP.GE.U32.AND UP0, UPT, UR18, 0x8, UPT ;  /* 0x000000081200788c */ /* 0x000fe4000bf06070 */
[----:B------:R-:W-:Y:S01]  /*00e0*/  IMAD R21, R21, UR18, RZ ;  /* 0x0000001215157c24 */ /* 0x000fe2000f8e02ff */
[----:B------:R-:W-:Y:S01]  /*00f0*/  CS2R R12, SRZ ;  /* 0x00000000000c7805 */ /* 0x000fe2000001ff00 */
[----:B------:R-:W0:Y:S01]  /*0100*/  LDCU.64 UR16, c[0x0][0x358] ;  /* 0x00006b00ff1077ac */ /* 0x000e220008000a00 */
[----:B------:R-:W-:-:S04]  /*0110*/  UMOV UR4, URZ ;  /* 0x000000ff00047c82 */ /* 0x000fc80008000000 */
[----:B------:R-:W-:Y:S05]  /*0120*/  BRA.U !UP0, `(.L_x_3) ;  /* 0x0000000508147547 */ /* 0x000fea000b800000 */
[----:B------:R-:W1:Y:S01]  /*0130*/  LDCU.128 UR20, c[0x0][0x380] ;  /* 0x00007000ff1477ac */ /* 0x000e620008000c00 */
[----:B------:R-:W-:Y:S01]  /*0140*/  IMAD.MOV.U32 R20, RZ, RZ, R0 ;  /* 0x000000ffff147224 */ /* 0x000fe200078e0000 */
[----:B------:R-:W-:Y:S01]  /*0150*/  CS2R R12, SRZ ;  /* 0x00000000000c7805 */ /* 0x000fe2000001ff00 */
[----:B------:R-:W-:-:S04]  /*0160*/  ULOP3.LUT UR4, UR18, 0x7ffffff8, URZ, 0xc0, !UPT ;  /* 0x7ffffff812047892 */ /* 0x000fc8000f8ec0ff */
[----:B------:R-:W-:Y:S01]  /*0170*/  UIADD3 UR4, UPT, UPT, -UR4, URZ, URZ ;  /* 0x000000ff04047290 */ /* 0x000fe2000fffe1ff */
[----:B-1----:R-:W-:Y:S01]  /*0180*/  MOV R2, UR20 ;  /* 0x0000001400027c02 */ /* 0x002fe20008000f00 */
[----:B------:R-:W-:Y:S01]  /*0190*/  IMAD.U32 R3, RZ, RZ, UR21 ;  /* 0x00000015ff037e24 */ /* 0x000fe2000f8e00ff */
[----:B------:R-:W-:Y:S02]  /*01a0*/  UIMAD.WIDE UR6, UR18, 0x18, UR22 ;  /* 0x00000018120678a5 */ /* 0x000fe4000f8e0216 */
[----:B------:R-:W-:Y:S01]  /*01b0*/  UIMAD.WIDE UR8, UR18, 0x20, UR22 ;  /* 0x00000020120878a5 */ /* 0x000fe2000f8e0216 */
[----:B------:R-:W-:Y:S01]  /*01c0*/  IMAD.WIDE.U32 R2, R21, 0x8, R2 ;  /* 0x0000000815027825 */ /* 0x000fe200078e0002 */
[----:B------:R-:W-:Y:S02]  /*01d0*/  UIMAD.WIDE UR10, UR18, 0x28, UR22 ;  /* 0x00000028120a78a5 */ /* 0x000fe4000f8e0216 */
[----:B------:R-:W-:Y:S01]  /*01e0*/  UIMAD.WIDE UR12, UR18, 0x30, UR22 ;  /* 0x00000030120c78a5 */ /* 0x000fe2000f8e0216 */
[----:B------:R-:W-:Y:S01]  /*01f0*/  IADD3 R8, P0, PT, R2, 0x20, RZ ;  /* 0x0000002002087810 */ /* 0x000fe20007f1e0ff */
[----:B------:R-:W-:-:S03]  /*0200*/  UIMAD.WIDE UR14, UR18, 0x38, UR22 ;  /* 0x00000038120e78a5 */ /* 0x000fc6000f8e0216 */
[----:B------:R-:W-:-:S09]  /*0210*/  IADD3.X R9, PT, PT, RZ, R3, RZ, P0, !PT ;  /* 0x00000003ff097210 */ /* 0x000fd200007fe4ff */
.L_x_4:
[----:B------:R-:W-:Y:S01]  /*0220*/  HFMA2 R23, -RZ, RZ, 0, 4.76837158203125e-07 ;  /* 0x00000008ff177431 */ /* 0x000fe200000001ff */
[----:B------:R-:W-:Y:S01]  /*0230*/  UIMAD.WIDE UR24, UR18, 0x8, UR22 ;  /* 0x00000008121878a5 */ /* 0x000fe2000f8e0216 */
[----:B------:R-:W-:Y:S01]  /*0240*/  IMAD.MOV.U32 R2, RZ, RZ, R8 ;  /* 0x000000ffff027224 */ /* 0x000fe200078e0008 */
[----:B------:R-:W-:Y:S01]  /*0250*/  MOV R3, R9 ;  /* 0x0000000900037202 */ /* 0x000fe20000000f00 */
[----:B------:R-:W-:-:S03]  /*0260*/  UIMAD.WIDE UR20, UR18, 0x10, UR22 ;  /* 0x00000010121478a5 */ /* 0x000fc6000f8e0216 */
[----:B------:R-:W-:Y:S01]  /*0270*/  MOV R19, UR25 ;  /* 0x0000001900137c02 */ /* 0x000fe20008000f00 */
[----:B------:R-:W-:Y:S01]  /*0280*/  IMAD.U32 R18, RZ, RZ, UR24 ;  /* 0x00000018ff127e24 */ /* 0x000fe2000f8e00ff */
[----:B0-----:R-:W2:Y:S01]  /*0290*/  LDG.E.64 R24, desc[UR16][R2.64+-0x20] ;  /* 0xffffe01002187981 */ /* 0x001ea2000c1e1b00 */
[C---:B------:R-:W-:Y:S01]  /*02a0*/  IMAD.WIDE R22, R20.reuse, R23, UR22 ;  /* 0x0000001614167e25 */ /* 0x040fe2000f8e0217 */
[----:B------:R-:W-:Y:S02]  /*02b0*/  MOV R16, UR20 ;  /* 0x0000001400107c02 */ /* 0x000fe40008000f00 */
[----:B------:R-:W3:Y:S01]  /*02c0*/  LDG.E.64 R10, desc[UR16][R2.64+-0x18] ;  /* 0xffffe810020a7981 */ /* 0x000ee2000c1e1b00 */
[----:B------:R-:W-:-:S03]  /*02d0*/  IMAD.WIDE R18, R20, 0x8, R18 ;  /* 0x0000000814127825 */ /* 0x000fc600078e0212 */
[----:B------:R-:W2:Y:S01]  /*02e0*/  LDG.E.64 R22, desc[UR16][R22.64] ;  /* 0x0000001016167981 */ /* 0x000ea2000c1e1b00 */
[----:B------:R-:W-:-:S03]  /*02f0*/  IMAD.U32 R17, RZ, RZ, UR21 ;  /* 0x00000015ff117e24 */ /* 0x000fc6000f8e00ff */
[----:B------:R-:W3:Y:S01]  /*0300*/  LDG.E.64 R18, desc[UR16][R18.64] ;  /* 0x0000001012127981 */ /* 0x000ee2000c1e1b00 */
[----:B------:R-:W-:-:S04]  /*0310*/  IMAD.WIDE R16, R20, 0x8, R16 ;  /* 0x0000000814107825 */ /* 0x000fc800078e0210 */
[----:B------:R-:W-:Y:S01]  /*0320*/  HFMA2 R9, -RZ, RZ, 0, 4.76837158203125e-07 ;  /* 0x00000008ff097431 */ /* 0x000fe200000001ff */
[----:B------:R-:W4:Y:S04]  /*0330*/  LDG.E.64 R14, desc[UR16][R2.64+-0x10] ;  /* 0xfffff010020e7981 */ /* 0x000f28000c1e1b00 */
[----:B------:R-:W4:Y:S01]  /*0340*/  LDG.E.64 R16, desc[UR16][R16.64] ;  /* 0x0000001010107981 */ /* 0x000f22000c1e1b00 */
[----:B------:R-:W-:-:S03]  /*0350*/  IMAD.WIDE R8, R20, R9, UR6 ;  /* 0x0000000614087e25 */ /* 0x000fc6000f8e0209 */
[----:B------:R-:W5:Y:S04]  /*0360*/  LDG.E.64 R6, desc[UR16][R2.64+-0x8] ;  /* 0xfffff81002067981 */ /* 0x000f68000c1e1b00 */
[----:B------:R-:W5:Y:S01]  /*0370*/  LDG.E.64 R8, desc[UR16][R8.64] ;  /* 0x0000001008087981 */ /* 0x000f62000c1e1b00 */
[----:B------:R-:W-:-:S05]  /*0380*/  MOV R5, 0x8 ;  /* 0x0000000800057802 */ /* 0x000fca0000000f00 */
[----:B------:R-:W-:-:S06]  /*0390*/  IMAD.WIDE R4, R20, R5, UR8 ;  /* 0x0000000814047e25 */ /* 0x000fcc000f8e0205 */
[----:B------:R-:W5:Y:S01]  /*03a0*/  LDG.E.64 R4, desc[UR16][R4.64] ;  /* 0x0000001004047981 */ /* 0x000f62000c1e1b00 */
[----:B--2---:R-:W-:Y:S01]  /*03b0*/  DFMA R24, R24, R22, R12 ;  /* 0x000000161818722b */ /* 0x004fe2000000000c */
[----:B------:R-:W-:Y:S02]  /*03c0*/  IMAD.MOV.U32 R23, RZ, RZ, 0x8 ;  /* 0x00000008ff177424 */ /* 0x000fe400078e00ff */
[----:B------:R-:W2:Y:S02]  /*03d0*/  LDG.E.64 R12, desc[UR16][R2.64] ;  /* 0x00000010020c7981 */ /* 0x000ea4000c1e1b00 */
[----:B------:R-:W-:-:S03]  /*03e0*/  IMAD.WIDE R22, R20, R23, UR10 ;  /* 0x0000000a14167e25 */ /* 0x000fc6000f8e0217 */
[----:B---3--:R-:W-:Y:S01]  /*03f0*/  DFMA R18, R10, R18, R24 ;  /* 0x000000120a12722b */ /* 0x008fe20000000018 */
[----:B------:R-:W-:Y:S01]  /*0400*/  MOV R25, 0x8 ;  /* 0x0000000800197802 */ /* 0x000fe20000000f00 */
[----:B------:R-:W3:Y:S04]  /*0410*/  LDG.E.64 R10, desc[UR16][R2.64+0x8] ;  /* 0x00000810020a7981 */ /* 0x000ee8000c1e1b00 */
[----:B------:R-:W3:Y:S01]  /*0420*/  LDG.E.64 R22, desc[UR16][R22.64] ;  /* 0x0000001016167981 */ /* 0x000ee2000c1e1b00 */
[C---:B------:R-:W-:Y:S01]  /*0430*/  IMAD.WIDE R24, R20.reuse, R25, UR12 ;  /* 0x0000000c14187e25 */ /* 0x040fe2000f8e0219 */
[----:B----4-:R-:W-:Y:S01]  /*0440*/  DFMA R16, R14, R16, R18 ;  /* 0x000000100e10722b */ /* 0x010fe20000000012 */
[----:B------:R-:W-:Y:S01]  /*0450*/  MOV R19, 0x8 ;  /* 0x0000000800137802 */ /* 0x000fe20000000f00 */
[----:B------:R-:W4:Y:S04]  /*0460*/  LDG.E.64 R14, desc[UR16][R2.64+0x10] ;  /* 0x00001010020e7981 */ /* 0x000f28000c1e1b00 */
[----:B------:R-:W4:Y:S01]  /*0470*/  LDG.E.64 R24, desc[UR16][R24.64] ;  /* 0x0000001018187981 */ /* 0x000f22000c1e1b00 */
[----:B------:R-:W-:Y:S01]  /*0480*/  IMAD.WIDE R18, R20, R19, UR14 ;  /* 0x0000000e14127e25 */ /* 0x000fe2000f8e0213 */
[----:B-----5:R-:W-:-:S02]  /*0490*/  DFMA R8, R6, R8, R16 ;  /* 0x000000080608722b */ /* 0x020fc40000000010 */
[----:B------:R-:W5:Y:S04]  /*04a0*/  LDG.E.64 R6, desc[UR16][R2.64+0x18] ;  /* 0x0000181002067981 */ /* 0x000f68000c1e1b00 */
[----:B------:R-:W5:Y:S01]  /*04b0*/  LDG.E.64 R18, desc[UR16][R18.64] ;  /* 0x0000001012127981 */ /* 0x000f62000c1e1b00 */
[----:B------:R-:W-:-:S04]  /*04c0*/  UIADD3 UR4, UPT, UPT, UR4, 0x8, URZ ;  /* 0x0000000804047890 */ /* 0x000fc8000fffe0ff */
[----:B------:R-:W-:Y:S01]  /*04d0*/  UISETP.NE.AND UP0, UPT, UR4, URZ, UPT ;  /* 0x000000ff0400728c */ /* 0x000fe2000bf05270 */
[----:B--2---:R-:W-:-:S08]  /*04e0*/  DFMA R4, R12, R4, R8 ;  /* 0x000000040c04722b */ /* 0x004fd00000000008 */
[----:B---3--:R-:W-:-:S08]  /*04f0*/  DFMA R4, R10, R22, R4 ;  /* 0x000000160a04722b */ /* 0x008fd00000000004 */
[----:B----4-:R-:W-:Y:S01]  /*0500*/  DFMA R4, R14, R24, R4 ;  /* 0x000000180e04722b */ /* 0x010fe20000000004 */
[----:B------:R-:W-:-:S07]  /*0510*/  IADD3 R8, P0, PT, R2, 0x40, RZ ;  /* 0x0000004002087810 */ /* 0x000fce0007f1e0ff */
[----:B-----5:R-:W-:Y:S01]  /*0520*/  DFMA R12, R6, R18, R4 ;  /* 0x00000012060c722b */ /* 0x020fe20000000004 */
[----:B------:R-:W-:Y:S01]  /*0530*/  IMAD.U32 R5, RZ, RZ, UR18 ;  /* 0x00000012ff057e24 */ /* 0x000fe2000f8e00ff */
[----:B------:R-:W-:-:S04]  /*0540*/  IADD3.X R9, PT, PT, RZ, R3, RZ, P0, !PT ;  /* 0x00000003ff097210 */ /* 0x000fc800007fe4ff */
[----:B------:R-:W-:Y:S01]  /*0550*/  LEA R20, R5, R20, 0x3 ;  /* 0x0000001405147211 */ /* 0x000fe200078e18ff */
[----:B------:R-:W-:Y:S06]  /*0560*/  BRA.U UP0, `(.L_x_4) ;  /* 0xfffffffd002c7547 */ /* 0x000fec000b83ffff */
[----:B------:R-:W-:-:S12]  /*0570*/  ULOP3.LUT UR4, UR18, 0x7ffffff8, URZ, 0xc0, !UPT ;  /* 0x7ffffff812047892 */ /* 0x000fd8000f8ec0ff */
.L_x_3:
[----:B------:R-:W-:-:S04]  /*0580*/  ULOP3.LUT UR6, UR18, 0x7, URZ, 0xc0, !UPT ;  /* 0x0000000712067892 */ /* 0x000fc8000f8ec0ff */
[----:B------:R-:W-:-:S09]  /*0590*/  UISETP.NE.AND UP0, UPT, UR6, URZ, UPT ;  /* 0x000000ff0600728c */ /* 0x000fd2000bf05270 */
[----:B------:R-:W-:Y:S05]  /*05a0*/  BRA.U !UP0, `(.L_x_5) ;  /* 0x0000000508387547 */ /* 0x000fea000b800000 */
[----:B------:R-:W-:Y:S02]  /*05b0*/  UISETP.GE.U32.AND UP0, UPT, UR6, 0x4, UPT ;  /* 0x000000040600788c */ /* 0x000fe4000bf06070 */
[----:B------:R-:W-:-:S04]  /*05c0*/  ULOP3.LUT UR5, UR18, 0x3, URZ, 0xc0, !UPT ;  /* 0x0000000312057892 */ /* 0x000fc8000f8ec0ff */
[----:B------:R-:W-:-:S03]  /*05d0*/  UISETP.NE.AND UP1, UPT, UR5, URZ, UPT ;  /* 0x000000ff0500728c */ /* 0x000fc6000bf25270 */
[----:B------:R-:W-:Y:S08]  /*05e0*/  BRA.U !UP0, `(.L_x_6) ;  /* 0x00000001087c7547 */ /* 0x000ff0000b800000 */
[----:B------:R-:W1:Y:S01]  /*05f0*/  LDC.64 R10, c[0x0][0x380] ;  /* 0x0000e000ff0a7b82 */ /* 0x000e620000000a00 */
[----:B------:R-:W2:Y:S01]  /*0600*/  LDCU.64 UR6, c[0x0][0x380] ;  /* 0x00007000ff0677ac */ /* 0x000ea20008000a00 */
[----:B------:R-:W-:Y:S01]  /*0610*/  IMAD.U32 R5, RZ, RZ, UR4 ;  /* 0x00000004ff057e24 */ /* 0x000fe2000f8e00ff */
[C---:B------:R-:W-:Y:S01]  /*0620*/  IADD3 R3, PT, PT, R21.reuse, UR4, RZ ;  /* 0x0000000415037c10 */ /* 0x040fe2000fffe0ff */
[----:B------:R-:W-:Y:S01]  /*0630*/  IMAD.U32 R23, RZ, RZ, UR18 ;  /* 0x00000012ff177e24 */ /* 0x000fe2000f8e00ff */
[----:B------:R-:W-:Y:S01]  /*0640*/  IADD3 R2, P0, PT, R21, UR4, RZ ;  /* 0x0000000415027c10 */ /* 0x000fe2000ff1e0ff */
[----:B------:R-:W-:Y:S02]  /*0650*/  IMAD R5, R5, UR18, R0 ;  /* 0x0000001205057c24 */ /* 0x000fe4000f8e0200 */
[----:B------:R-:W3:Y:S01]  /*0660*/  LDC.64 R18, c[0x0][0x388] ;  /* 0x0000e200ff127b82 */ /* 0x000ee20000000a00 */
[----:B------:R-:W-:Y:S01]  /*0670*/  MOV R25, UR18 ;  /* 0x0000001200197c02 */ /* 0x000fe20008000f00 */
[----:B-1----:R-:W-:Y:S01]  /*0680*/  IMAD.WIDE.U32 R10, R3, 0x8, R10 ;  /* 0x00000008030a7825 */ /* 0x002fe200078e000a */
[----:B------:R-:W-:-:S02]  /*0690*/  IADD3.X R3, PT, PT, RZ, RZ, RZ, P0, !PT ;  /* 0x000000ffff037210 */ /* 0x000fc400007fe4ff */
[----:B--2---:R-:W-:-:S03]  /*06a0*/  LEA R16, P0, R2, UR6, 0x3 ;  /* 0x0000000602107c11 */ /* 0x004fc6000f8018ff */
[----:B0-----:R-:W2:Y:S01]  /*06b0*/  LDG.E.64 R10, desc[UR16][R10.64] ;  /* 0x000000100a0a7981 */ /* 0x001ea2000c1e1b00 */
[----:B---3--:R-:W-:Y:S01]  /*06c0*/  IMAD.WIDE R18, R5, 0x8, R18 ;  /* 0x0000000805127825 */ /* 0x008fe200078e0212 */
[----:B------:R-:W-:-:S04]  /*06d0*/  LEA.HI.X R17, R2, UR7, R3, 0x3, P0 ;  /* 0x0000000702117c11 */ /* 0x000fc800080f1c03 */
[----:B------:R-:W2:Y:S01]  /*06e0*/  LDG.E.64 R14, desc[UR16][R18.64] ;  /* 0x00000010120e7981 */ /* 0x000ea2000c1e1b00 */
[----:B------:R-:W-:-:S03]  /*06f0*/  IMAD.WIDE R22, R23, 0x8, R18 ;  /* 0x0000000817167825 */ /* 0x000fc600078e0212 */
[----:B------:R-:W3:Y:S04]  /*0700*/  LDG.E.64 R6, desc[UR16][R16.64+0x8] ;  /* 0x0000081010067981 */ /* 0x000ee8000c1e1b00 */
[----:B------:R-:W3:Y:S01]  /*0710*/  LDG.E.64 R8, desc[UR16][R22.64] ;  /* 0x0000001016087981 */ /* 0x000ee2000c1e1b00 */
[----:B------:R-:W-:Y:S01]  /*0720*/  IMAD.WIDE R24, R25, 0x8, R22 ;  /* 0x0000000819187825 */ /* 0x000fe200078e0216 */
[----:B------:R-:W-:Y:S02]  /*0730*/  MOV R27, UR18 ;  /* 0x00000012001b7c02 */ /* 0x000fe40008000f00 */
[----:B------:R-:W4:Y:S04]  /*0740*/  LDG.E.64 R2, desc[UR16][R16.64+0x10] ;  /* 0x0000101010027981 */ /* 0x000f28000c1e1b00 */
[----:B------:R-:W4:Y:S01]  /*0750*/  LDG.E.64 R4, desc[UR16][R24.64] ;  /* 0x0000001018047981 */ /* 0x000f22000c1e1b00 */
[----:B------:R-:W-:-:S03]  /*0760*/  IMAD.WIDE R26, R27, 0x8, R24 ;  /* 0x000000081b1a7825 */ /* 0x000fc600078e0218 */
[----:B------:R-:W5:Y:S04]  /*0770*/  LDG.E.64 R18, desc[UR16][R16.64+0x18] ;  /* 0x0000181010127981 */ /* 0x000f68000c1e1b00 */
[----:B------:R-:W5:Y:S01]  /*0780*/  LDG.E.64 R26, desc[UR16][R26.64] ;  /* 0x000000101a1a7981 */ /* 0x000f62000c1e1b00 */
[----:B------:R-:W-:Y:S01]  /*0790*/  UIADD3 UR4, UPT, UPT, UR4, 0x4, URZ ;  /* 0x0000000404047890 */ /* 0x000fe2000fffe0ff */
[----:B--2---:R-:W-:-:S08]  /*07a0*/  DFMA R10, R10, R14, R12 ;  /* 0x0000000e0a0a722b */ /* 0x004fd0000000000c */
[----:B---3--:R-:W-:-:S08]  /*07b0*/  DFMA R6, R6, R8, R10 ;  /* 0x000000080606722b */ /* 0x008fd0000000000a */
[----:B----4-:R-:W-:-:S08]  /*07c0*/  DFMA R2, R2, R4, R6 ;  /* 0x000000040202722b */ /* 0x010fd00000000006 */
[----:B-----5:R-:W-:-:S11]  /*07d0*/  DFMA R12, R18, R26, R2 ;  /* 0x0000001a120c722b */ /* 0x020fd60000000002 */
.L_x_6:
[----:B------:R-:W-:Y:S05]  /*07e0*/  BRA.U !UP1, `(.L_x_5) ;  /* 0x0000000109a87547 */ /* 0x000fea000b800000 */
[----:B------:R-:W-:Y:S01]  /*07f0*/  UISETP.NE.AND UP0, UPT, UR5, 0x1, UPT ;  /* 0x000000010500788c */ /* 0x000fe2000bf05270 */
[----:B------:R-:W-:Y:S01]  /*0800*/  IMAD.U32 R9, RZ, RZ, UR4 ;  /* 0x00000004ff097e24 */ /* 0x000fe2000f8e00ff */
[----:B------:R-:W-:Y:S02]  /*0810*/  ULOP3.LUT UR5, UR18, 0x1, URZ, 0xc0, !UPT ;  /* 0x0000000112057892 */ /* 0x000fe4000f8ec0ff */
[----:B------:R-:W-:Y:S02]  /*0820*/  MOV R11, UR18 ;  /* 0x00000012000b7c02 */ /* 0x000fe40008000f00 */
[----:B------:R-:W-:Y:S01]  /*0830*/  PLOP3.LUT P1, PT, PT, PT, UP0, 0x80, 0x8 ;  /* 0x000000000008781c */ /* 0x000fe20003f2f008 */
[----:B------:R-:W-:-:S04]  /*0840*/  UISETP.NE.U32.AND UP1, UPT, UR5, 0x1, UPT ;  /* 0x000000010500788c */ /* 0x000fc8000bf25070 */
[----:B------:R-:W1:Y:S02]  /*0850*/  @UP0 LDCU.128 UR8, c[0x0][0x380] ;  /* 0x00007000ff0807ac */ /* 0x000e640008000c00 */
[----:B------:R-:W-:Y:S01]  /*0860*/  PLOP3.LUT P0, PT, PT, PT, UP1, 0x80, 0x8 ;  /* 0x000000000008781c */ /* 0x000fe20003f0f018 */
[----:B------:R-:W2:Y:S05]  /*0870*/  @UP0 LDCU.64 UR6, c[0x0][0x380] ;  /* 0x00007000ff0607ac */ /* 0x000eaa0008000a00 */
[C---:B------:R-:W-:Y:S01]  /*0880*/  @P1 IADD3 R7, PT, PT, R21.reuse, UR4, RZ ;  /* 0x0000000415071c10 */ /* 0x040fe2000fffe0ff */
[----:B------:R-:W3:Y:S01]  /*0890*/  @!UP1 LDCU.128 UR12, c[0x0][0x380] ;  /* 0x00007000ff0c97ac */ /* 0x000ee20008000c00 */
[----:B------:R-:W-:Y:S01]  /*08a0*/  @P1 IADD3 R6, P2, PT, R21, UR4, RZ ;  /* 0x0000000415061c10 */ /* 0x000fe2000ff5e0ff */
[----:B------:R-:W-:Y:S01]  /*08b0*/  @P1 IMAD R9, R9, UR18, R0 ;  /* 0x0000001209091c24 */ /* 0x000fe2000f8e0200 */
[----:B------:R-:W-:Y:S01]  /*08c0*/  @UP0 UIADD3 UR4, UPT, UPT, UR4, 0x2, URZ ;  /* 0x0000000204040890 */ /* 0x000fe2000fffe0ff */
[----:B-1----:R-:W-:Y:S01]  /*08d0*/  MOV R2, UR8 ;  /* 0x0000000800027c02 */ /* 0x002fe20008000f00 */
[----:B------:R-:W-:Y:S01]  /*08e0*/  IMAD.U32 R3, RZ, RZ, UR9 ;  /* 0x00000009ff037e24 */ /* 0x000fe2000f8e00ff */
[----:B------:R-:W-:-:S02]  /*08f0*/  MOV R4, UR10 ;  /* 0x0000000a00047c02 */ /* 0x000fc40008000f00 */
[----:B------:R-:W-:Y:S01]  /*0900*/  MOV R5, UR11 ;  /* 0x0000000b00057c02 */ /* 0x000fe20008000f00 */
[----:B------:R-:W-:-:S04]  /*0910*/  @P1 IMAD.WIDE.U32 R2, R7, 0x8, R2 ;  /* 0x0000000807021825 */ /* 0x000fc800078e0002 */
[----:B------:R-:W-:Y:S01]  /*0920*/  @P1 IMAD.WIDE R4, R9, 0x8, R4 ;  /* 0x0000000809041825 */ /* 0x000fe200078e0204 */
[----:B------:R-:W-:Y:S01]  /*0930*/  MOV R19, UR4 ;  /* 0x0000000400137c02 */ /* 0x000fe20008000f00 */
[----:B0-----:R-:W4:Y:S02]  /*0940*/  @P1 LDG.E.64 R2, desc[UR16][R2.64] ;  /* 0x0000001002021981 */ /* 0x001f24000c1e1b00 */
[----:B------:R-:W-:Y:S01]  /*0950*/  @P1 IMAD.X R7, RZ, RZ, RZ, P2 ;  /* 0x000000ffff071224 */ /* 0x000fe200010e06ff */
[----:B--2---:R-:W-:-:S04]  /*0960*/  @P1 LEA R8, P2, R6, UR6, 0x3 ;  /* 0x0000000606081c11 */ /* 0x004fc8000f8418ff */
[----:B------:R-:W-:Y:S01]  /*0970*/  @P1 LEA.HI.X R9, R6, UR7, R7, 0x3, P2 ;  /* 0x0000000706091c11 */ /* 0x000fe200090f1c07 */
[----:B------:R-:W-:Y:S02]  /*0980*/  @P1 IMAD.WIDE R6, R11, 0x8, R4 ;  /* 0x000000080b061825 */ /* 0x000fe400078e0204 */
[----:B------:R-:W4:Y:S01]  /*0990*/  @P1 LDG.E.64 R4, desc[UR16][R4.64] ;  /* 0x0000001004041981 */ /* 0x000f22000c1e1b00 */
[----:B---3--:R-:W-:Y:S01]  /*09a0*/  MOV R14, UR12 ;  /* 0x0000000c000e7c02 */ /* 0x008fe20008000f00 */
[----:B------:R-:W-:Y:S01]  /*09b0*/  IMAD.U32 R15, RZ, RZ, UR13 ;  /* 0x0000000dff0f7e24 */ /* 0x000fe2000f8e00ff */
[----:B------:R-:W-:Y:S01]  /*09c0*/  MOV R10, UR14 ;  /* 0x0000000e000a7c02 */ /* 0x000fe20008000f00 */
[----:B------:R-:W-:Y:S01]  /*09d0*/  IMAD.U32 R11, RZ, RZ, UR15 ;  /* 0x0000000fff0b7e24 */ /* 0x000fe2000f8e00ff */
[----:B------:R-:W-:Y:S01]  /*09e0*/  @!P0 IADD3 R17, PT, PT, R21, UR4, RZ ;  /* 0x0000000415118c10 */ /* 0x000fe2000fffe0ff */
[----:B------:R-:W-:Y:S01]  /*09f0*/  @!P0 IMAD R19, R19, UR18, R0 ;  /* 0x0000001213138c24 */ /* 0x000fe2000f8e0200 */
[----:B------:R-:W2:Y:S04]  /*0a00*/  @P1 LDG.E.64 R6, desc[UR16][R6.64] ;  /* 0x0000001006061981 */ /* 0x000ea8000c1e1b00 */
[----:B------:R-:W2:Y:S01]  /*0a10*/  @P1 LDG.E.64 R8, desc[UR16][R8.64+0x8] ;  /* 0x0000081008081981 */ /* 0x000ea2000c1e1b00 */
[----:B------:R-:W-:-:S04]  /*0a20*/  @!P0 IMAD.WIDE.U32 R14, R17, 0x8, R14 ;  /* 0x00000008110e8825 */ /* 0x000fc800078e000e */
[----:B------:R-:W-:Y:S02]  /*0a30*/  @!P0 IMAD.WIDE R10, R19, 0x8, R10 ;  /* 0x00000008130a8825 */ /* 0x000fe400078e020a */
[----:B------:R-:W3:Y:S04]  /*0a40*/  @!P0 LDG.E.64 R14, desc[UR16][R14.64] ;  /* 0x000000100e0e8981 */ /* 0x000ee8000c1e1b00 */
[----:B------:R-:W3:Y:S01]  /*0a50*/  @!P0 LDG.E.64 R10, desc[UR16][R10.64] ;  /* 0x000000100a0a8981 */ /* 0x000ee2000c1e1b00 */
[----:B----4-:R-:W-:-:S08]  /*0a60*/  @P1 DFMA R2, R2, R4, R12 ;  /* 0x000000040202122b */ /* 0x010fd0000000000c */
[----:B--2---:R-:W-:-:S08]  /*0a70*/  @P1 DFMA R12, R8, R6, R2 ;  /* 0x00000006080c122b */ /* 0x004fd00000000002 */
[----:B---3--:R-:W-:-:S11]  /*0a80*/  @!P0 DFMA R12, R14, R10, R12 ;  /* 0x0000000a0e0c822b */ /* 0x008fd6000000000c */
.L_x_5:
[----:B------:R-:W1:Y:S01]  /*0a90*/  LDC.64 R2, c[0x0][0x390] ;  /* 0x0000e400ff027b82 */ /* 0x000e620000000a00 */
[----:B------:R-:W-:-:S05]  /*0aa0*/  IADD3 R21, PT, PT, R0, R21, RZ ;  /* 0x0000001500157210 */ /* 0x000fca0007ffe0ff */
[----:B-1----:R-:W-:-:S05]  /*0ab0*/  IMAD.WIDE R2, R21, 0x8, R2 ;  /* 0x0000000815027825 */ /* 0x002fca00078e0202 */
[----:B0-----:R-:W-:Y:S01]  /*0ac0*/  STG.E.64 desc[UR16][R2.64], R12 ;  /* 0x0000000c02007986 */ /* 0x001fe2000c101b10 */
[----:B------:R-:W-:Y:S05]  /*0ad0*/  EXIT ;  /* 0x000000000000794d */ /* 0x000fea0003800000 */
.L_x_7:
        /* <DEDUP_REMOVED lines=10> */
.L_x_9:


//--------------------- .nv.shared._Z6MatMulPdS_S_iiiiii --------------------------
	.section	.nv.shared._Z6MatMulPdS_S_iiiiii,"aw",@nobits
	.sectionflags	@""
	.align	8
.nv.shared._Z6MatMulPdS_S_iiiiii:
	.zero		17408


//--------------------- .nv.shared.reserved.0     --------------------------
	.section	.nv.shared.reserved.0,"aw",@nobits
	.weak		__nv_reservedSMEM_offset_0_alias
	.size		__nv_reservedSMEM_offset_0_alias, 0, 64
	.other		__nv_reservedSMEM_offset_0_alias,@"STO_CUDA_RESERVED_SHARED STV_DEFAULT"
__nv_reservedSMEM_offset_0_alias:
	.zero		0
	.zero		64


//--------------------- .nv.constant0._Z6MatMulPdS_S_iiiiii --------------------------
	.section	.nv.constant0._Z6MatMulPdS_S_iiiiii,"a",@progbits
	.sectionflags	@""
	.align	4
.nv.constant0._Z6MatMulPdS_S_iiiiii:
	.zero		944


//--------------------- .nv.constant0._Z15MatrixMulKernelPdS_S_i --------------------------
	.section	.nv.constant0._Z15MatrixMulKernelPdS_S_i,"a",@progbits
	.sectionflags	@""
	.align	4
.nv.constant0._Z15MatrixMulKernelPdS_S_i:
	.zero		924


//--------------------- SYMBOLS --------------------------

	.type		.nv.reservedSmem.offset0,@object
	.size		.nv.reservedSmem.offset0,0x4
	.type		.nv.reservedSmem.cap,@object
	.size		.nv.reservedSmem.cap,0x4
